//
// Generated by NVIDIA NVVM Compiler
//
// Compiler Build ID: CL-36424714
// Cuda compilation tools, release 13.0, V13.0.88
// Based on NVVM 20.0.0
//

.version 9.0
.target sm_100
.address_size 64

	// .globl	_Z8mykernelv
.extern .func  (.param .b32 func_retval0) vprintf
(
	.param .b64 vprintf_param_0,
	.param .b64 vprintf_param_1
)
;
.global .align 1 .b8 $str[15] = {72, 101, 108, 108, 111, 44, 32, 87, 111, 114, 108, 100, 33, 10};

.visible .entry _Z8mykernelv()
{
	.reg .b32 	%r<3>;
	.reg .b64 	%rd<3>;

	mov.u64 	%rd1, $str;
	cvta.global.u64 	%rd2, %rd1;
	{ // callseq 0, 0
	.param .b64 param0;
	st.param.b64 	[param0], %rd2;
	.param .b64 param1;
	st.param.b64 	[param1], 0;
	.param .b32 retval0;
	call.uni (retval0), 
	vprintf, 
	(
	param0, 
	param1
	);
	ld.param.b32 	%r1, [retval0];
	} // callseq 0
	ret;

}


// ===== COMPILED SASS (sm_100) =====

	.target	sm_100

	.elftype	@"ET_EXEC"


//--------------------- .note.nv.tkinfo           --------------------------
	.section	.note.nv.tkinfo,"",@"SHT_NOTE"
	.sectionflags	@"SHF_NOTE_NV_TKINFO"
	.tkinfo
        /*0018*/ 	.word	0x00000002
        /*0030*/ 	.string	""
        /*0030*/ 	.string	"ptxas"
        /*0030*/ 	.string	"Cuda compilation tools, release 13.0, V13.0.88"
        /*0030*/ 	.string	"Build cuda_13.0.r13.0/compiler.36424714_0"
        /*0030*/ 	.string	"-arch sm_100 -m 64 "



//--------------------- .note.nv.cuinfo           --------------------------
	.section	.note.nv.cuinfo,"",@"SHT_NOTE"
	.sectionflags	@"SHF_NOTE_NV_CUINFO"
        /*0018*/ 	.short	0x0002
        /*001a*/ 	.short	0x0064
        /*001c*/ 	.short	0x0082
	.zero		2


//--------------------- .nv.info                  --------------------------
	.section	.nv.info,"",@"SHT_CUDA_INFO"
	.align	4


	//----- nvinfo : EIATTR_REGCOUNT
	.align		4
        /*0000*/ 	.byte	0x04, 0x2f
        /*0002*/ 	.short	(.L_2 - .L_1)
	.align		4
.L_1:
        /*0004*/ 	.word	index@(_Z8mykernelv)
        /*0008*/ 	.word	0x00000018


	//----- nvinfo : EIATTR_FRAME_SIZE
	.align		4
.L_2:
        /*000c*/ 	.byte	0x04, 0x11
        /*000e*/ 	.short	(.L_4 - .L_3)
	.align		4
.L_3:
        /*0010*/ 	.word	index@(_Z8mykernelv)
        /*0014*/ 	.word	0x00000000


	//----- nvinfo : EIATTR_MIN_STACK_SIZE
	.align		4
.L_4:
        /*0018*/ 	.byte	0x04, 0x12
        /*001a*/ 	.short	(.L_6 - .L_5)
	.align		4
.L_5:
        /*001c*/ 	.word	index@(_Z8mykernelv)
        /*0020*/ 	.word	0x00000000
.L_6:


//--------------------- .nv.compat                --------------------------
	.section	.nv.compat,"",@"SHT_CUDA_COMPAT_INFO"
	.align	4
        /*0000*/ 	.byte	0x02, 0x09, 0x00, 0x00, 0x02, 0x02, 0x01, 0x00, 0x02, 0x05, 0x05, 0x00, 0x03, 0x07, 0x01, 0x01
        /*0010*/ 	.byte	0x02, 0x03, 0x00, 0x00, 0x02, 0x06, 0x01, 0x00, 0x04, 0x0b, 0x08, 0x00, 0x09, 0x00, 0x00, 0x00
        /*0020*/ 	.byte	0x00, 0x00, 0x00, 0x00


//--------------------- .nv.info._Z8mykernelv     --------------------------
	.section	.nv.info._Z8mykernelv,"",@"SHT_CUDA_INFO"
	.sectionflags	@""
	.align	4


	//----- nvinfo : EIATTR_CUDA_API_VERSION
	.align		4
        /*0000*/ 	.byte	0x04, 0x37
        /*0002*/ 	.short	(.L_8 - .L_7)
.L_7:
        /*0004*/ 	.word	0x00000082


	//----- nvinfo : EIATTR_SPARSE_MMA_MASK
	.align		4
.L_8:
        /*0008*/ 	.byte	0x03, 0x50
        /*000a*/ 	.short	0x0000


	//----- nvinfo : EIATTR_MAXREG_COUNT
	.align		4
        /*000c*/ 	.byte	0x03, 0x1b
        /*000e*/ 	.short	0x00ff


	//----- nvinfo : EIATTR_EXTERNS
	.align		4
        /*0010*/ 	.byte	0x04, 0x0f
        /*0012*/ 	.short	(.L_10 - .L_9)


	//   ....[0]....
	.align		4
.L_9:
        /*0014*/ 	.word	index@(vprintf)


	//----- nvinfo : EIATTR_MERCURY_ISA_VERSION
	.align		4
.L_10:
        /*0018*/ 	.byte	0x03, 0x5f
        /*001a*/ 	.short	0x0101


	//----- nvinfo : EIATTR_VRC_CTA_INIT_COUNT
	.align		4
        /*001c*/ 	.byte	0x02, 0x4a
	.zero		1
	.zero		1


	//----- nvinfo : EIATTR_SYSCALL_OFFSETS
	.align		4
        /*0020*/ 	.byte	0x04, 0x46
        /*0022*/ 	.short	(.L_12 - .L_11)


	//   ....[0]....
.L_11:
        /*0024*/ 	.word	0x00000080


	//----- nvinfo : EIATTR_EXIT_INSTR_OFFSETS
	.align		4
.L_12:
        /*0028*/ 	.byte	0x04, 0x1c
        /*002a*/ 	.short	(.L_14 - .L_13)


	//   ....[0]....
.L_13:
        /*002c*/ 	.word	0x00000090


	//----- nvinfo : EIATTR_SW_WAR
	.align		4
.L_14:
        /*0030*/ 	.byte	0x04, 0x36
        /*0032*/ 	.short	(.L_16 - .L_15)
.L_15:
        /*0034*/ 	.word	0x00000008
.L_16:


//--------------------- .nv.callgraph             --------------------------
	.section	.nv.callgraph,"",@"SHT_CUDA_CALLGRAPH"
	.align	4
	.sectionentsize	8
	.align		4
        /*0000*/ 	.word	0x00000000
	.align		4
        /*0004*/ 	.word	0xffffffff
	.align		4
        /*0008*/ 	.word	index@(_Z8mykernelv)
	.align		4
        /*000c*/ 	.word	index@(vprintf)
	.align		4
        /*0010*/ 	.word	0x00000000
	.align		4
        /*0014*/ 	.word	0xfffffffe
	.align		4
        /*0018*/ 	.word	0x00000000
	.align		4
        /*001c*/ 	.word	0xfffffffd
	.align		4
        /*0020*/ 	.word	0x00000000
	.align		4
        /*0024*/ 	.word	0xfffffffc


//--------------------- .nv.constant4             --------------------------
	.section	.nv.constant4,"a",@progbits
	.align	8
	.align		8
.nv.constant4:
        /*0000*/ 	.dword	vprintf
	.align		8
        /*0008*/ 	.dword	$str


//--------------------- .text._Z8mykernelv        --------------------------
	.section	.text._Z8mykernelv,"ax",@progbits
	.align	128
        .global         _Z8mykernelv
        .type           _Z8mykernelv,@function
        .size           _Z8mykernelv,(.L_x_2 - _Z8mykernelv)
        .other          _Z8mykernelv,@"STO_CUDA_ENTRY STV_DEFAULT"
_Z8mykernelv:
.text._Z8mykernelv:
[----:B------:R-:W0:Y:S01]  /*0000*/  LDC R1, c[0x0][0x37c] ;  /* 0x0000df00ff017b82 */ /* 0x000e220000000800 */
[----:B------:R-:W-:Y:S01]  /*0010*/  MOV R0, 0x0 ;  /* 0x0000000000007802 */ /* 0x000fe20000000f00 */
[----:B------:R-:W1:Y:S01]  /*0020*/  LDCU.64 UR4, c[0x4][0x8] ;  /* 0x01000100ff0477ac */ /* 0x000e620008000a00 */
[----:B------:R-:W-:-:S05]  /*0030*/  CS2R R6, SRZ ;  /* 0x0000000000067805 */ /* 0x000fca000001ff00 */
[----:B------:R2:W3:Y:S01]  /*0040*/  LDC.64 R2, c[0x4][R0] ;  /* 0x0100000000027b82 */ /* 0x0004e20000000a00 */
[----:B-1----:R-:W-:Y:S02]  /*0050*/  IMAD.U32 R4, RZ, RZ, UR4 ;  /* 0x00000004ff047e24 */ /* 0x002fe4000f8e00ff */
[----:B--2---:R-:W-:-:S07]  /*0060*/  IMAD.U32 R5, RZ, RZ, UR5 ;  /* 0x00000005ff057e24 */ /* 0x004fce000f8e00ff */
[----:B------:R-:W-:-:S07]  /*0070*/  LEPC R20, `(.L_x_0) ;  /* 0x000000001014794e */ /* 0x000fce0000000000 */
[----:B0--3--:R-:W-:Y:S05]  /*0080*/  CALL.ABS.NOINC R2 ;  /* 0x0000000002007343 */ /* 0x009fea0003c00000 */
.L_x_0:
[----:B------:R-:W-:Y:S05]  /*0090*/  EXIT ;  /* 0x000000000000794d */ /* 0x000fea0003800000 */
.L_x_1:
[----:B------:R-:W-:-:S00]  /*00a0*/  BRA `(.L_x_1) ;  /* 0xfffffffc00fc7947 */ /* 0x000fc0000383ffff */
[----:B------:R-:W-:-:S00]  /*00b0*/  NOP ;  /* 0x0000000000007918 */ /* 0x000fc00000000000 */
        /* <DEDUP_REMOVED lines=12> */
.L_x_2:


//--------------------- .nv.global.init           --------------------------
	.section	.nv.global.init,"aw",@progbits
.nv.global.init:
	.type		$str,@object
	.size		$str,(.L_0 - $str)
$str:
        /*0000*/ 	.byte	0x48, 0x65, 0x6c, 0x6c, 0x6f, 0x2c, 0x20, 0x57, 0x6f, 0x72, 0x6c, 0x64, 0x21, 0x0a, 0x00
.L_0:


//--------------------- .nv.shared.reserved.0     --------------------------
	.section	.nv.shared.reserved.0,"aw",@nobits
	.weak		__nv_reservedSMEM_offset_0_alias
	.size		__nv_reservedSMEM_offset_0_alias, 0, 64
	.other		__nv_reservedSMEM_offset_0_alias,@"STO_CUDA_RESERVED_SHARED STV_DEFAULT"
__nv_reservedSMEM_offset_0_alias:
	.zero		0
	.zero		64


//--------------------- .nv.constant0._Z8mykernelv --------------------------
	.section	.nv.constant0._Z8mykernelv,"a",@progbits
	.sectionflags	@""
	.align	4
.nv.constant0._Z8mykernelv:
	.zero		896


//--------------------- SYMBOLS --------------------------

	.type		.nv.reservedSmem.offset0,@object
	.size		.nv.reservedSmem.offset0,0x4
	.type		vprintf,@function
